//
// Generated by NVIDIA NVVM Compiler
//
// Compiler Build ID: CL-36424714
// Cuda compilation tools, release 13.0, V13.0.88
// Based on NVVM 20.0.0
//

.version 9.0
.target sm_100
.address_size 64

	// .globl	_Z10initializePfS_S_i

.visible .entry _Z10initializePfS_S_i(
	.param .u64 .ptr .align 1 _Z10initializePfS_S_i_param_0,
	.param .u64 .ptr .align 1 _Z10initializePfS_S_i_param_1,
	.param .u64 .ptr .align 1 _Z10initializePfS_S_i_param_2,
	.param .u32 _Z10initializePfS_S_i_param_3
)
{
	.reg .pred 	%p<3>;
	.reg .b32 	%r<8>;
	.reg .b64 	%rd<8>;

	ld.param.u64 	%rd3, [_Z10initializePfS_S_i_param_0];
	ld.param.u64 	%rd4, [_Z10initializePfS_S_i_param_1];
	ld.param.u32 	%r2, [_Z10initializePfS_S_i_param_3];
	cvta.to.global.u64 	%rd1, %rd4;
	cvta.to.global.u64 	%rd2, %rd3;
	mov.u32 	%r3, %ctaid.x;
	mov.u32 	%r4, %ntid.x;
	mov.u32 	%r5, %tid.x;
	mad.lo.s32 	%r1, %r3, %r4, %r5;
	setp.ne.s32 	%p1, %r1, 0;
	@%p1 bra 	$L__BB0_2;
	mov.b32 	%r7, 1128792064;
	st.global.u32 	[%rd2], %r7;
	st.global.u32 	[%rd1], %r7;
	bra.uni 	$L__BB0_4;
$L__BB0_2:
	setp.ge.s32 	%p2, %r1, %r2;
	@%p2 bra 	$L__BB0_4;
	mul.wide.s32 	%rd5, %r1, 4;
	add.s64 	%rd6, %rd2, %rd5;
	mov.b32 	%r6, 0;
	st.global.u32 	[%rd6], %r6;
	add.s64 	%rd7, %rd1, %rd5;
	st.global.u32 	[%rd7], %r6;
$L__BB0_4:
	ret;

}
	// .globl	_Z7computePfS_S_i
.visible .entry _Z7computePfS_S_i(
	.param .u64 .ptr .align 1 _Z7computePfS_S_i_param_0,
	.param .u64 .ptr .align 1 _Z7computePfS_S_i_param_1,
	.param .u64 .ptr .align 1 _Z7computePfS_S_i_param_2,
	.param .u32 _Z7computePfS_S_i_param_3
)
{
	.reg .pred 	%p<4>;
	.reg .b32 	%r<10>;
	.reg .b32 	%f<5>;
	.reg .b64 	%rd<10>;

	ld.param.u64 	%rd1, [_Z7computePfS_S_i_param_0];
	ld.param.u64 	%rd2, [_Z7computePfS_S_i_param_1];
	ld.param.u32 	%r2, [_Z7computePfS_S_i_param_3];
	mov.u32 	%r4, %ctaid.x;
	mov.u32 	%r5, %ntid.x;
	mov.u32 	%r6, %tid.x;
	mad.lo.s32 	%r7, %r4, %r5, %r6;
	setp.lt.s32 	%p1, %r7, 1;
	add.s32 	%r8, %r2, -1;
	setp.ge.s32 	%p2, %r7, %r8;
	or.pred  	%p3, %p1, %p2;
	@%p3 bra 	$L__BB1_2;
	cvta.to.global.u64 	%rd3, %rd1;
	cvta.to.global.u64 	%rd4, %rd2;
	mul.wide.u32 	%rd5, %r7, 4;
	add.s64 	%rd6, %rd3, %rd5;
	ld.global.f32 	%f1, [%rd6+4];
	add.s32 	%r9, %r7, -1;
	mul.wide.u32 	%rd7, %r9, 4;
	add.s64 	%rd8, %rd3, %rd7;
	ld.global.f32 	%f2, [%rd8];
	add.f32 	%f3, %f1, %f2;
	mul.f32 	%f4, %f3, 0f3F000000;
	bar.sync 	0;
	add.s64 	%rd9, %rd4, %rd5;
	st.global.f32 	[%rd9], %f4;
	bar.sync 	0;
$L__BB1_2:
	ret;

}


// ===== COMPILED SASS (sm_100) =====

	.target	sm_100

	.elftype	@"ET_EXEC"


//--------------------- .note.nv.tkinfo           --------------------------
	.section	.note.nv.tkinfo,"",@"SHT_NOTE"
	.sectionflags	@"SHF_NOTE_NV_TKINFO"
	.tkinfo
        /*0018*/ 	.word	0x00000002
        /*0030*/ 	.string	""
        /*0030*/ 	.string	"ptxas"
        /*0030*/ 	.string	"Cuda compilation tools, release 13.0, V13.0.88"
        /*0030*/ 	.string	"Build cuda_13.0.r13.0/compiler.36424714_0"
        /*0030*/ 	.string	"-arch sm_100 -m 64 "



//--------------------- .note.nv.cuinfo           --------------------------
	.section	.note.nv.cuinfo,"",@"SHT_NOTE"
	.sectionflags	@"SHF_NOTE_NV_CUINFO"
        /*0018*/ 	.short	0x0002
        /*001a*/ 	.short	0x0064
        /*001c*/ 	.short	0x0082
	.zero		2


//--------------------- .nv.info                  --------------------------
	.section	.nv.info,"",@"SHT_CUDA_INFO"
	.align	4


	//----- nvinfo : EIATTR_REGCOUNT
	.align		4
        /*0000*/ 	.byte	0x04, 0x2f
        /*0002*/ 	.short	(.L_1 - .L_0)
	.align		4
.L_0:
        /*0004*/ 	.word	index@(_Z10initializePfS_S_i)
        /*0008*/ 	.word	0x0000000c


	//----- nvinfo : EIATTR_FRAME_SIZE
	.align		4
.L_1:
        /*000c*/ 	.byte	0x04, 0x11
        /*000e*/ 	.short	(.L_3 - .L_2)
	.align		4
.L_2:
        /*0010*/ 	.word	index@(_Z10initializePfS_S_i)
        /*0014*/ 	.word	0x00000000


	//----- nvinfo : EIATTR_REGCOUNT
	.align		4
.L_3:
        /*0018*/ 	.byte	0x04, 0x2f
        /*001a*/ 	.short	(.L_5 - .L_4)
	.align		4
.L_4:
        /*001c*/ 	.word	index@(_Z7computePfS_S_i)
        /*0020*/ 	.word	0x0000000c


	//----- nvinfo : EIATTR_FRAME_SIZE
	.align		4
.L_5:
        /*0024*/ 	.byte	0x04, 0x11
        /*0026*/ 	.short	(.L_7 - .L_6)
	.align		4
.L_6:
        /*0028*/ 	.word	index@(_Z7computePfS_S_i)
        /*002c*/ 	.word	0x00000000


	//----- nvinfo : EIATTR_MIN_STACK_SIZE
	.align		4
.L_7:
        /*0030*/ 	.byte	0x04, 0x12
        /*0032*/ 	.short	(.L_9 - .L_8)
	.align		4
.L_8:
        /*0034*/ 	.word	index@(_Z7computePfS_S_i)
        /*0038*/ 	.word	0x00000000


	//----- nvinfo : EIATTR_MIN_STACK_SIZE
	.align		4
.L_9:
        /*003c*/ 	.byte	0x04, 0x12
        /*003e*/ 	.short	(.L_11 - .L_10)
	.align		4
.L_10:
        /*0040*/ 	.word	index@(_Z10initializePfS_S_i)
        /*0044*/ 	.word	0x00000000
.L_11:


//--------------------- .nv.compat                --------------------------
	.section	.nv.compat,"",@"SHT_CUDA_COMPAT_INFO"
	.align	4
        /*0000*/ 	.byte	0x02, 0x09, 0x00, 0x00, 0x02, 0x02, 0x01, 0x00, 0x02, 0x05, 0x05, 0x00, 0x03, 0x07, 0x01, 0x01
        /*0010*/ 	.byte	0x02, 0x03, 0x00, 0x00, 0x02, 0x06, 0x01, 0x00, 0x04, 0x0b, 0x08, 0x00, 0x09, 0x00, 0x00, 0x00
        /*0020*/ 	.byte	0x00, 0x00, 0x00, 0x00


//--------------------- .nv.info._Z7computePfS_S_i --------------------------
	.section	.nv.info._Z7computePfS_S_i,"",@"SHT_CUDA_INFO"
	.sectionflags	@""
	.align	4


	//----- nvinfo : EIATTR_CUDA_API_VERSION
	.align		4
        /*0000*/ 	.byte	0x04, 0x37
        /*0002*/ 	.short	(.L_13 - .L_12)
.L_12:
        /*0004*/ 	.word	0x00000082


	//----- nvinfo : EIATTR_KPARAM_INFO
	.align		4
.L_13:
        /*0008*/ 	.byte	0x04, 0x17
        /*000a*/ 	.short	(.L_15 - .L_14)
.L_14:
        /*000c*/ 	.word	0x00000000
        /*0010*/ 	.short	0x0003
        /*0012*/ 	.short	0x0018
        /*0014*/ 	.byte	0x00, 0xf0, 0x11, 0x00


	//----- nvinfo : EIATTR_KPARAM_INFO
	.align		4
.L_15:
        /*0018*/ 	.byte	0x04, 0x17
        /*001a*/ 	.short	(.L_17 - .L_16)
.L_16:
        /*001c*/ 	.word	0x00000000
        /*0020*/ 	.short	0x0002
        /*0022*/ 	.short	0x0010
        /*0024*/ 	.byte	0x00, 0xf5, 0x21, 0x00


	//----- nvinfo : EIATTR_KPARAM_INFO
	.align		4
.L_17:
        /*0028*/ 	.byte	0x04, 0x17
        /*002a*/ 	.short	(.L_19 - .L_18)
.L_18:
        /*002c*/ 	.word	0x00000000
        /*0030*/ 	.short	0x0001
        /*0032*/ 	.short	0x0008
        /*0034*/ 	.byte	0x00, 0xf5, 0x21, 0x00


	//----- nvinfo : EIATTR_KPARAM_INFO
	.align		4
.L_19:
        /*0038*/ 	.byte	0x04, 0x17
        /*003a*/ 	.short	(.L_21 - .L_20)
.L_20:
        /*003c*/ 	.word	0x00000000
        /*0040*/ 	.short	0x0000
        /*0042*/ 	.short	0x0000
        /*0044*/ 	.byte	0x00, 0xf5, 0x21, 0x00


	//----- nvinfo : EIATTR_SPARSE_MMA_MASK
	.align		4
.L_21:
        /*0048*/ 	.byte	0x03, 0x50
        /*004a*/ 	.short	0x0000


	//----- nvinfo : EIATTR_MAXREG_COUNT
	.align		4
        /*004c*/ 	.byte	0x03, 0x1b
        /*004e*/ 	.short	0x00ff


	//----- nvinfo : EIATTR_NUM_BARRIERS
	.align		4
        /*0050*/ 	.byte	0x02, 0x4c
        /*0052*/ 	.byte	0x01
	.zero		1


	//----- nvinfo : EIATTR_MERCURY_ISA_VERSION
	.align		4
        /*0054*/ 	.byte	0x03, 0x5f
        /*0056*/ 	.short	0x0101


	//----- nvinfo : EIATTR_VRC_CTA_INIT_COUNT
	.align		4
        /*0058*/ 	.byte	0x02, 0x4a
	.zero		1
	.zero		1


	//----- nvinfo : EIATTR_EXIT_INSTR_OFFSETS
	.align		4
        /*005c*/ 	.byte	0x04, 0x1c
        /*005e*/ 	.short	(.L_23 - .L_22)


	//   ....[0]....
.L_22:
        /*0060*/ 	.word	0x00000090


	//   ....[1]....
        /*0064*/ 	.word	0x00000180


	//----- nvinfo : EIATTR_CBANK_PARAM_SIZE
	.align		4
.L_23:
        /*0068*/ 	.byte	0x03, 0x19
        /*006a*/ 	.short	0x001c


	//----- nvinfo : EIATTR_PARAM_CBANK
	.align		4
        /*006c*/ 	.byte	0x04, 0x0a
        /*006e*/ 	.short	(.L_25 - .L_24)
	.align		4
.L_24:
        /*0070*/ 	.word	index@(.nv.constant0._Z7computePfS_S_i)
        /*0074*/ 	.short	0x0380
        /*0076*/ 	.short	0x001c


	//----- nvinfo : EIATTR_SW_WAR
	.align		4
.L_25:
        /*0078*/ 	.byte	0x04, 0x36
        /*007a*/ 	.short	(.L_27 - .L_26)
.L_26:
        /*007c*/ 	.word	0x00000008
.L_27:


//--------------------- .nv.info._Z10initializePfS_S_i --------------------------
	.section	.nv.info._Z10initializePfS_S_i,"",@"SHT_CUDA_INFO"
	.sectionflags	@""
	.align	4


	//----- nvinfo : EIATTR_CUDA_API_VERSION
	.align		4
        /*0000*/ 	.byte	0x04, 0x37
        /*0002*/ 	.short	(.L_29 - .L_28)
.L_28:
        /*0004*/ 	.word	0x00000082


	//----- nvinfo : EIATTR_KPARAM_INFO
	.align		4
.L_29:
        /*0008*/ 	.byte	0x04, 0x17
        /*000a*/ 	.short	(.L_31 - .L_30)
.L_30:
        /*000c*/ 	.word	0x00000000
        /*0010*/ 	.short	0x0003
        /*0012*/ 	.short	0x0018
        /*0014*/ 	.byte	0x00, 0xf0, 0x11, 0x00


	//----- nvinfo : EIATTR_KPARAM_INFO
	.align		4
.L_31:
        /*0018*/ 	.byte	0x04, 0x17
        /*001a*/ 	.short	(.L_33 - .L_32)
.L_32:
        /*001c*/ 	.word	0x00000000
        /*0020*/ 	.short	0x0002
        /*0022*/ 	.short	0x0010
        /*0024*/ 	.byte	0x00, 0xf5, 0x21, 0x00


	//----- nvinfo : EIATTR_KPARAM_INFO
	.align		4
.L_33:
        /*0028*/ 	.byte	0x04, 0x17
        /*002a*/ 	.short	(.L_35 - .L_34)
.L_34:
        /*002c*/ 	.word	0x00000000
        /*0030*/ 	.short	0x0001
        /*0032*/ 	.short	0x0008
        /*0034*/ 	.byte	0x00, 0xf5, 0x21, 0x00


	//----- nvinfo : EIATTR_KPARAM_INFO
	.align		4
.L_35:
        /*0038*/ 	.byte	0x04, 0x17
        /*003a*/ 	.short	(.L_37 - .L_36)
.L_36:
        /*003c*/ 	.word	0x00000000
        /*0040*/ 	.short	0x0000
        /*0042*/ 	.short	0x0000
        /*0044*/ 	.byte	0x00, 0xf5, 0x21, 0x00


	//----- nvinfo : EIATTR_SPARSE_MMA_MASK
	.align		4
.L_37:
        /*0048*/ 	.byte	0x03, 0x50
        /*004a*/ 	.short	0x0000


	//----- nvinfo : EIATTR_MAXREG_COUNT
	.align		4
        /*004c*/ 	.byte	0x03, 0x1b
        /*004e*/ 	.short	0x00ff


	//----- nvinfo : EIATTR_MERCURY_ISA_VERSION
	.align		4
        /*0050*/ 	.byte	0x03, 0x5f
        /*0052*/ 	.short	0x0101


	//----- nvinfo : EIATTR_VRC_CTA_INIT_COUNT
	.align		4
        /*0054*/ 	.byte	0x02, 0x4a
	.zero		1
	.zero		1


	//----- nvinfo : EIATTR_EXIT_INSTR_OFFSETS
	.align		4
        /*0058*/ 	.byte	0x04, 0x1c
        /*005a*/ 	.short	(.L_39 - .L_38)


	//   ....[0]....
.L_38:
        /*005c*/ 	.word	0x000000c0


	//   ....[1]....
        /*0060*/ 	.word	0x000000f0


	//   ....[2]....
        /*0064*/ 	.word	0x00000160


	//----- nvinfo : EIATTR_CBANK_PARAM_SIZE
	.align		4
.L_39:
        /*0068*/ 	.byte	0x03, 0x19
        /*006a*/ 	.short	0x001c


	//----- nvinfo : EIATTR_PARAM_CBANK
	.align		4
        /*006c*/ 	.byte	0x04, 0x0a
        /*006e*/ 	.short	(.L_41 - .L_40)
	.align		4
.L_40:
        /*0070*/ 	.word	index@(.nv.constant0._Z10initializePfS_S_i)
        /*0074*/ 	.short	0x0380
        /*0076*/ 	.short	0x001c


	//----- nvinfo : EIATTR_SW_WAR
	.align		4
.L_41:
        /*0078*/ 	.byte	0x04, 0x36
        /*007a*/ 	.short	(.L_43 - .L_42)
.L_42:
        /*007c*/ 	.word	0x00000008
.L_43:


//--------------------- .nv.callgraph             --------------------------
	.section	.nv.callgraph,"",@"SHT_CUDA_CALLGRAPH"
	.align	4
	.sectionentsize	8
	.align		4
        /*0000*/ 	.word	0x00000000
	.align		4
        /*0004*/ 	.word	0xffffffff
	.align		4
        /*0008*/ 	.word	0x00000000
	.align		4
        /*000c*/ 	.word	0xfffffffe
	.align		4
        /*0010*/ 	.word	0x00000000
	.align		4
        /*0014*/ 	.word	0xfffffffd
	.align		4
        /*0018*/ 	.word	0x00000000
	.align		4
        /*001c*/ 	.word	0xfffffffc


//--------------------- .text._Z7computePfS_S_i   --------------------------
	.section	.text._Z7computePfS_S_i,"ax",@progbits
	.align	128
        .global         _Z7computePfS_S_i
        .type           _Z7computePfS_S_i,@function
        .size           _Z7computePfS_S_i,(.L_x_2 - _Z7computePfS_S_i)
        .other          _Z7computePfS_S_i,@"STO_CUDA_ENTRY STV_DEFAULT"
_Z7computePfS_S_i:
.text._Z7computePfS_S_i:
[----:B------:R-:W-:Y:S01]  /*0000*/  LDC R1, c[0x0][0x37c] ;  /* 0x0000df00ff017b82 */ /* 0x000fe20000000800 */
[----:B------:R-:W0:Y:S07]  /*0010*/  S2R R0, SR_TID.X ;  /* 0x0000000000007919 */ /* 0x000e2e0000002100 */
[----:B------:R-:W0:Y:S01]  /*0020*/  S2UR UR5, SR_CTAID.X ;  /* 0x00000000000579c3 */ /* 0x000e220000002500 */
[----:B------:R-:W1:Y:S07]  /*0030*/  LDCU UR4, c[0x0][0x398] ;  /* 0x00007300ff0477ac */ /* 0x000e6e0008000800 */
[----:B------:R-:W0:Y:S01]  /*0040*/  LDC R9, c[0x0][0x360] ;  /* 0x0000d800ff097b82 */ /* 0x000e220000000800 */
[----:B-1----:R-:W-:Y:S01]  /*0050*/  UIADD3 UR4, UPT, UPT, UR4, -0x1, URZ ;  /* 0xffffffff04047890 */ /* 0x002fe2000fffe0ff */
[----:B0-----:R-:W-:-:S05]  /*0060*/  IMAD R9, R9, UR5, R0 ;  /* 0x0000000509097c24 */ /* 0x001fca000f8e0200 */
[----:B------:R-:W-:-:S04]  /*0070*/  ISETP.GE.AND P0, PT, R9, UR4, PT ;  /* 0x0000000409007c0c */ /* 0x000fc8000bf06270 */
[----:B------:R-:W-:-:S13]  /*0080*/  ISETP.LT.OR P0, PT, R9, 0x1, P0 ;  /* 0x000000010900780c */ /* 0x000fda0000701670 */
[----:B------:R-:W-:Y:S05]  /*0090*/  @P0 EXIT ;  /* 0x000000000000094d */ /* 0x000fea0003800000 */
[----:B------:R-:W0:Y:S01]  /*00a0*/  LDC.64 R4, c[0x0][0x380] ;  /* 0x0000e000ff047b82 */ /* 0x000e220000000a00 */
[----:B------:R-:W1:Y:S01]  /*00b0*/  LDCU.64 UR4, c[0x0][0x358] ;  /* 0x00006b00ff0477ac */ /* 0x000e620008000a00 */
[C---:B------:R-:W-:Y:S01]  /*00c0*/  IADD3 R7, PT, PT, R9.reuse, -0x1, RZ ;  /* 0xffffffff09077810 */ /* 0x040fe20007ffe0ff */
[----:B0-----:R-:W-:-:S04]  /*00d0*/  IMAD.WIDE.U32 R2, R9, 0x4, R4 ;  /* 0x0000000409027825 */ /* 0x001fc800078e0004 */
[----:B------:R-:W-:Y:S02]  /*00e0*/  IMAD.WIDE.U32 R4, R7, 0x4, R4 ;  /* 0x0000000407047825 */ /* 0x000fe400078e0004 */
[----:B-1----:R-:W2:Y:S01]  /*00f0*/  LDG.E R2, desc[UR4][R2.64+0x4] ;  /* 0x0000040402027981 */ /* 0x002ea2000c1e1900 */
[----:B------:R-:W0:Y:S03]  /*0100*/  LDC.64 R6, c[0x0][0x388] ;  /* 0x0000e200ff067b82 */ /* 0x000e260000000a00 */
[----:B------:R-:W2:Y:S01]  /*0110*/  LDG.E R5, desc[UR4][R4.64] ;  /* 0x0000000404057981 */ /* 0x000ea2000c1e1900 */
[----:B0-----:R-:W-:-:S04]  /*0120*/  IMAD.WIDE.U32 R6, R9, 0x4, R6 ;  /* 0x0000000409067825 */ /* 0x001fc800078e0006 */
[----:B------:R-:W-:Y:S01]  /*0130*/  BAR.SYNC.DEFER_BLOCKING 0x0 ;  /* 0x0000000000007b1d */ /* 0x000fe20000010000 */
[----:B--2---:R-:W-:-:S04]  /*0140*/  FADD R0, R2, R5 ;  /* 0x0000000502007221 */ /* 0x004fc80000000000 */
[----:B------:R-:W-:-:S05]  /*0150*/  FMUL R9, R0, 0.5 ;  /* 0x3f00000000097820 */ /* 0x000fca0000400000 */
[----:B------:R-:W-:Y:S01]  /*0160*/  STG.E desc[UR4][R6.64], R9 ;  /* 0x0000000906007986 */ /* 0x000fe2000c101904 */
[----:B------:R-:W-:Y:S06]  /*0170*/  BAR.SYNC.DEFER_BLOCKING 0x0 ;  /* 0x0000000000007b1d */ /* 0x000fec0000010000 */
[----:B------:R-:W-:Y:S05]  /*0180*/  EXIT ;  /* 0x000000000000794d */ /* 0x000fea0003800000 */
.L_x_0:
[----:B------:R-:W-:-:S00]  /*0190*/  BRA `(.L_x_0) ;  /* 0xfffffffc00fc7947 */ /* 0x000fc0000383ffff */
[----:B------:R-:W-:-:S00]  /*01a0*/  NOP ;  /* 0x0000000000007918 */ /* 0x000fc00000000000 */
        /* <DEDUP_REMOVED lines=13> */
.L_x_2:


//--------------------- .text._Z10initializePfS_S_i --------------------------
	.section	.text._Z10initializePfS_S_i,"ax",@progbits
	.align	128
        .global         _Z10initializePfS_S_i
        .type           _Z10initializePfS_S_i,@function
        .size           _Z10initializePfS_S_i,(.L_x_3 - _Z10initializePfS_S_i)
        .other          _Z10initializePfS_S_i,@"STO_CUDA_ENTRY STV_DEFAULT"
_Z10initializePfS_S_i:
.text._Z10initializePfS_S_i:
[----:B------:R-:W-:Y:S01]  /*0000*/  LDC R1, c[0x0][0x37c] ;  /* 0x0000df00ff017b82 */ /* 0x000fe20000000800 */
[----:B------:R-:W0:Y:S07]  /*0010*/  S2R R0, SR_TID.X ;  /* 0x0000000000007919 */ /* 0x000e2e0000002100 */
[----:B------:R-:W0:Y:S08]  /*0020*/  S2UR UR4, SR_CTAID.X ;  /* 0x00000000000479c3 */ /* 0x000e300000002500 */
[----:B------:R-:W0:Y:S02]  /*0030*/  LDC R7, c[0x0][0x360] ;  /* 0x0000d800ff077b82 */ /* 0x000e240000000800 */
[----:B0-----:R-:W-:Y:S01]  /*0040*/  IMAD R7, R7, UR4, R0 ;  /* 0x0000000407077c24 */ /* 0x001fe2000f8e0200 */
[----:B------:R-:W0:Y:S04]  /*0050*/  LDCU.64 UR4, c[0x0][0x358] ;  /* 0x00006b00ff0477ac */ /* 0x000e280008000a00 */
[----:B------:R-:W-:-:S13]  /*0060*/  ISETP.NE.AND P0, PT, R7, RZ, PT ;  /* 0x000000ff0700720c */ /* 0x000fda0003f05270 */
[----:B------:R-:W0:Y:S01]  /*0070*/  @!P0 LDC.64 R2, c[0x0][0x380] ;  /* 0x0000e000ff028b82 */ /* 0x000e220000000a00 */
[----:B------:R-:W-:-:S07]  /*0080*/  @!P0 MOV R9, 0x43480000 ;  /* 0x4348000000098802 */ /* 0x000fce0000000f00 */
[----:B------:R-:W1:Y:S01]  /*0090*/  @!P0 LDC.64 R4, c[0x0][0x388] ;  /* 0x0000e200ff048b82 */ /* 0x000e620000000a00 */
[----:B0-----:R0:W-:Y:S04]  /*00a0*/  @!P0 STG.E desc[UR4][R2.64], R9 ;  /* 0x0000000902008986 */ /* 0x0011e8000c101904 */
[----:B-1----:R0:W-:Y:S01]  /*00b0*/  @!P0 STG.E desc[UR4][R4.64], R9 ;  /* 0x0000000904008986 */ /* 0x0021e2000c101904 */
[----:B------:R-:W-:Y:S05]  /*00c0*/  @!P0 EXIT ;  /* 0x000000000000894d */ /* 0x000fea0003800000 */
[----:B------:R-:W1:Y:S02]  /*00d0*/  LDCU UR6, c[0x0][0x398] ;  /* 0x00007300ff0677ac */ /* 0x000e640008000800 */
[----:B-1----:R-:W-:-:S13]  /*00e0*/  ISETP.GE.AND P0, PT, R7, UR6, PT ;  /* 0x0000000607007c0c */ /* 0x002fda000bf06270 */
[----:B------:R-:W-:Y:S05]  /*00f0*/  @P0 EXIT ;  /* 0x000000000000094d */ /* 0x000fea0003800000 */
[----:B0-----:R-:W0:Y:S08]  /*0100*/  LDC.64 R2, c[0x0][0x380] ;  /* 0x0000e000ff027b82 */ /* 0x001e300000000a00 */
[----:B------:R-:W1:Y:S01]  /*0110*/  LDC.64 R4, c[0x0][0x388] ;  /* 0x0000e200ff047b82 */ /* 0x000e620000000a00 */
[----:B0-----:R-:W-:-:S05]  /*0120*/  IMAD.WIDE R2, R7, 0x4, R2 ;  /* 0x0000000407027825 */ /* 0x001fca00078e0202 */
[----:B------:R-:W-:Y:S01]  /*0130*/  STG.E desc[UR4][R2.64], RZ ;  /* 0x000000ff02007986 */ /* 0x000fe2000c101904 */
[----:B-1----:R-:W-:-:S05]  /*0140*/  IMAD.WIDE R4, R7, 0x4, R4 ;  /* 0x0000000407047825 */ /* 0x002fca00078e0204 */
[----:B------:R-:W-:Y:S01]  /*0150*/  STG.E desc[UR4][R4.64], RZ ;  /* 0x000000ff04007986 */ /* 0x000fe2000c101904 */
[----:B------:R-:W-:Y:S05]  /*0160*/  EXIT ;  /* 0x000000000000794d */ /* 0x000fea0003800000 */
.L_x_1:
        /* <DEDUP_REMOVED lines=9> */
.L_x_3:


//--------------------- .nv.shared.reserved.0     --------------------------
	.section	.nv.shared.reserved.0,"aw",@nobits
	.weak		__nv_reservedSMEM_offset_0_alias
	.size		__nv_reservedSMEM_offset_0_alias, 0, 64
	.other		__nv_reservedSMEM_offset_0_alias,@"STO_CUDA_RESERVED_SHARED STV_DEFAULT"
__nv_reservedSMEM_offset_0_alias:
	.zero		0
	.zero		64


//--------------------- .nv.constant0._Z7computePfS_S_i --------------------------
	.section	.nv.constant0._Z7computePfS_S_i,"a",@progbits
	.sectionflags	@""
	.align	4
.nv.constant0._Z7computePfS_S_i:
	.zero		924


//--------------------- .nv.constant0._Z10initializePfS_S_i --------------------------
	.section	.nv.constant0._Z10initializePfS_S_i,"a",@progbits
	.sectionflags	@""
	.align	4
.nv.constant0._Z10initializePfS_S_i:
	.zero		924


//--------------------- SYMBOLS --------------------------

	.type		.nv.reservedSmem.offset0,@object
	.size		.nv.reservedSmem.offset0,0x4
